//
// Generated by NVIDIA NVVM Compiler
//
// Compiler Build ID: CL-36424714
// Cuda compilation tools, release 13.0, V13.0.88
// Based on NVVM 20.0.0
//

.version 9.0
.target sm_100
.address_size 64

	// .globl	_Z11biMapKernelIiXadL_Z4multiiEEEvPT_S1_S1_m

.visible .entry _Z11biMapKernelIiXadL_Z4multiiEEEvPT_S1_S1_m(
	.param .u64 .ptr .align 1 _Z11biMapKernelIiXadL_Z4multiiEEEvPT_S1_S1_m_param_0,
	.param .u64 .ptr .align 1 _Z11biMapKernelIiXadL_Z4multiiEEEvPT_S1_S1_m_param_1,
	.param .u64 .ptr .align 1 _Z11biMapKernelIiXadL_Z4multiiEEEvPT_S1_S1_m_param_2,
	.param .u64 _Z11biMapKernelIiXadL_Z4multiiEEEvPT_S1_S1_m_param_3
)
{
	.reg .pred 	%p<2>;
	.reg .b32 	%r<8>;
	.reg .b64 	%rd<13>;

	ld.param.u64 	%rd2, [_Z11biMapKernelIiXadL_Z4multiiEEEvPT_S1_S1_m_param_0];
	ld.param.u64 	%rd3, [_Z11biMapKernelIiXadL_Z4multiiEEEvPT_S1_S1_m_param_1];
	ld.param.u64 	%rd4, [_Z11biMapKernelIiXadL_Z4multiiEEEvPT_S1_S1_m_param_2];
	ld.param.u64 	%rd5, [_Z11biMapKernelIiXadL_Z4multiiEEEvPT_S1_S1_m_param_3];
	mov.u32 	%r1, %tid.x;
	mov.u32 	%r2, %ctaid.x;
	mov.u32 	%r3, %ntid.x;
	mad.lo.s32 	%r4, %r2, %r3, %r1;
	cvt.u64.u32 	%rd1, %r4;
	setp.le.u64 	%p1, %rd5, %rd1;
	@%p1 bra 	$L__BB0_2;
	cvta.to.global.u64 	%rd6, %rd2;
	cvta.to.global.u64 	%rd7, %rd3;
	cvta.to.global.u64 	%rd8, %rd4;
	shl.b64 	%rd9, %rd1, 2;
	add.s64 	%rd10, %rd6, %rd9;
	ld.global.u32 	%r5, [%rd10];
	add.s64 	%rd11, %rd7, %rd9;
	ld.global.u32 	%r6, [%rd11];
	mul.lo.s32 	%r7, %r6, %r5;
	add.s64 	%rd12, %rd8, %rd9;
	st.global.u32 	[%rd12], %r7;
$L__BB0_2:
	ret;

}


// ===== COMPILED SASS (sm_100) =====

	.target	sm_100

	.elftype	@"ET_EXEC"


//--------------------- .note.nv.tkinfo           --------------------------
	.section	.note.nv.tkinfo,"",@"SHT_NOTE"
	.sectionflags	@"SHF_NOTE_NV_TKINFO"
	.tkinfo
        /*0018*/ 	.word	0x00000002
        /*0030*/ 	.string	""
        /*0030*/ 	.string	"ptxas"
        /*0030*/ 	.string	"Cuda compilation tools, release 13.0, V13.0.88"
        /*0030*/ 	.string	"Build cuda_13.0.r13.0/compiler.36424714_0"
        /*0030*/ 	.string	"-arch sm_100 -m 64 "



//--------------------- .note.nv.cuinfo           --------------------------
	.section	.note.nv.cuinfo,"",@"SHT_NOTE"
	.sectionflags	@"SHF_NOTE_NV_CUINFO"
        /*0018*/ 	.short	0x0002
        /*001a*/ 	.short	0x0064
        /*001c*/ 	.short	0x0082
	.zero		2


//--------------------- .nv.info                  --------------------------
	.section	.nv.info,"",@"SHT_CUDA_INFO"
	.align	4


	//----- nvinfo : EIATTR_REGCOUNT
	.align		4
        /*0000*/ 	.byte	0x04, 0x2f
        /*0002*/ 	.short	(.L_1 - .L_0)
	.align		4
.L_0:
        /*0004*/ 	.word	index@(_Z11biMapKernelIiXadL_Z4multiiEEEvPT_S1_S1_m)
        /*0008*/ 	.word	0x0000000c


	//----- nvinfo : EIATTR_FRAME_SIZE
	.align		4
.L_1:
        /*000c*/ 	.byte	0x04, 0x11
        /*000e*/ 	.short	(.L_3 - .L_2)
	.align		4
.L_2:
        /*0010*/ 	.word	index@(_Z11biMapKernelIiXadL_Z4multiiEEEvPT_S1_S1_m)
        /*0014*/ 	.word	0x00000000


	//----- nvinfo : EIATTR_MIN_STACK_SIZE
	.align		4
.L_3:
        /*0018*/ 	.byte	0x04, 0x12
        /*001a*/ 	.short	(.L_5 - .L_4)
	.align		4
.L_4:
        /*001c*/ 	.word	index@(_Z11biMapKernelIiXadL_Z4multiiEEEvPT_S1_S1_m)
        /*0020*/ 	.word	0x00000000
.L_5:


//--------------------- .nv.compat                --------------------------
	.section	.nv.compat,"",@"SHT_CUDA_COMPAT_INFO"
	.align	4
        /*0000*/ 	.byte	0x02, 0x09, 0x00, 0x00, 0x02, 0x02, 0x01, 0x00, 0x02, 0x05, 0x05, 0x00, 0x03, 0x07, 0x01, 0x01
        /*0010*/ 	.byte	0x02, 0x03, 0x00, 0x00, 0x02, 0x06, 0x01, 0x00, 0x04, 0x0b, 0x08, 0x00, 0x09, 0x00, 0x00, 0x00
        /*0020*/ 	.byte	0x00, 0x00, 0x00, 0x00


//--------------------- .nv.info._Z11biMapKernelIiXadL_Z4multiiEEEvPT_S1_S1_m --------------------------
	.section	.nv.info._Z11biMapKernelIiXadL_Z4multiiEEEvPT_S1_S1_m,"",@"SHT_CUDA_INFO"
	.sectionflags	@""
	.align	4


	//----- nvinfo : EIATTR_CUDA_API_VERSION
	.align		4
        /*0000*/ 	.byte	0x04, 0x37
        /*0002*/ 	.short	(.L_7 - .L_6)
.L_6:
        /*0004*/ 	.word	0x00000082


	//----- nvinfo : EIATTR_KPARAM_INFO
	.align		4
.L_7:
        /*0008*/ 	.byte	0x04, 0x17
        /*000a*/ 	.short	(.L_9 - .L_8)
.L_8:
        /*000c*/ 	.word	0x00000000
        /*0010*/ 	.short	0x0003
        /*0012*/ 	.short	0x0018
        /*0014*/ 	.byte	0x00, 0xf0, 0x21, 0x00


	//----- nvinfo : EIATTR_KPARAM_INFO
	.align		4
.L_9:
        /*0018*/ 	.byte	0x04, 0x17
        /*001a*/ 	.short	(.L_11 - .L_10)
.L_10:
        /*001c*/ 	.word	0x00000000
        /*0020*/ 	.short	0x0002
        /*0022*/ 	.short	0x0010
        /*0024*/ 	.byte	0x00, 0xf5, 0x21, 0x00


	//----- nvinfo : EIATTR_KPARAM_INFO
	.align		4
.L_11:
        /*0028*/ 	.byte	0x04, 0x17
        /*002a*/ 	.short	(.L_13 - .L_12)
.L_12:
        /*002c*/ 	.word	0x00000000
        /*0030*/ 	.short	0x0001
        /*0032*/ 	.short	0x0008
        /*0034*/ 	.byte	0x00, 0xf5, 0x21, 0x00


	//----- nvinfo : EIATTR_KPARAM_INFO
	.align		4
.L_13:
        /*0038*/ 	.byte	0x04, 0x17
        /*003a*/ 	.short	(.L_15 - .L_14)
.L_14:
        /*003c*/ 	.word	0x00000000
        /*0040*/ 	.short	0x0000
        /*0042*/ 	.short	0x0000
        /*0044*/ 	.byte	0x00, 0xf5, 0x21, 0x00


	//----- nvinfo : EIATTR_SPARSE_MMA_MASK
	.align		4
.L_15:
        /*0048*/ 	.byte	0x03, 0x50
        /*004a*/ 	.short	0x0000


	//----- nvinfo : EIATTR_MAXREG_COUNT
	.align		4
        /*004c*/ 	.byte	0x03, 0x1b
        /*004e*/ 	.short	0x00ff


	//----- nvinfo : EIATTR_MERCURY_ISA_VERSION
	.align		4
        /*0050*/ 	.byte	0x03, 0x5f
        /*0052*/ 	.short	0x0101


	//----- nvinfo : EIATTR_VRC_CTA_INIT_COUNT
	.align		4
        /*0054*/ 	.byte	0x02, 0x4a
	.zero		1
	.zero		1


	//----- nvinfo : EIATTR_EXIT_INSTR_OFFSETS
	.align		4
        /*0058*/ 	.byte	0x04, 0x1c
        /*005a*/ 	.short	(.L_17 - .L_16)


	//   ....[0]....
.L_16:
        /*005c*/ 	.word	0x00000080


	//   ....[1]....
        /*0060*/ 	.word	0x00000180


	//----- nvinfo : EIATTR_CBANK_PARAM_SIZE
	.align		4
.L_17:
        /*0064*/ 	.byte	0x03, 0x19
        /*0066*/ 	.short	0x0020


	//----- nvinfo : EIATTR_PARAM_CBANK
	.align		4
        /*0068*/ 	.byte	0x04, 0x0a
        /*006a*/ 	.short	(.L_19 - .L_18)
	.align		4
.L_18:
        /*006c*/ 	.word	index@(.nv.constant0._Z11biMapKernelIiXadL_Z4multiiEEEvPT_S1_S1_m)
        /*0070*/ 	.short	0x0380
        /*0072*/ 	.short	0x0020


	//----- nvinfo : EIATTR_SW_WAR
	.align		4
.L_19:
        /*0074*/ 	.byte	0x04, 0x36
        /*0076*/ 	.short	(.L_21 - .L_20)
.L_20:
        /*0078*/ 	.word	0x00000008
.L_21:


//--------------------- .nv.callgraph             --------------------------
	.section	.nv.callgraph,"",@"SHT_CUDA_CALLGRAPH"
	.align	4
	.sectionentsize	8
	.align		4
        /*0000*/ 	.word	0x00000000
	.align		4
        /*0004*/ 	.word	0xffffffff
	.align		4
        /*0008*/ 	.word	0x00000000
	.align		4
        /*000c*/ 	.word	0xfffffffe
	.align		4
        /*0010*/ 	.word	0x00000000
	.align		4
        /*0014*/ 	.word	0xfffffffd
	.align		4
        /*0018*/ 	.word	0x00000000
	.align		4
        /*001c*/ 	.word	0xfffffffc


//--------------------- .text._Z11biMapKernelIiXadL_Z4multiiEEEvPT_S1_S1_m --------------------------
	.section	.text._Z11biMapKernelIiXadL_Z4multiiEEEvPT_S1_S1_m,"ax",@progbits
	.align	128
        .global         _Z11biMapKernelIiXadL_Z4multiiEEEvPT_S1_S1_m
        .type           _Z11biMapKernelIiXadL_Z4multiiEEEvPT_S1_S1_m,@function
        .size           _Z11biMapKernelIiXadL_Z4multiiEEEvPT_S1_S1_m,(.L_x_1 - _Z11biMapKernelIiXadL_Z4multiiEEEvPT_S1_S1_m)
        .other          _Z11biMapKernelIiXadL_Z4multiiEEEvPT_S1_S1_m,@"STO_CUDA_ENTRY STV_DEFAULT"
_Z11biMapKernelIiXadL_Z4multiiEEEvPT_S1_S1_m:
.text._Z11biMapKernelIiXadL_Z4multiiEEEvPT_S1_S1_m:
[----:B------:R-:W-:Y:S01]  /*0000*/  LDC R1, c[0x0][0x37c] ;  /* 0x0000df00ff017b82 */ /* 0x000fe20000000800 */
[----:B------:R-:W0:Y:S07]  /*0010*/  S2R R0, SR_TID.X ;  /* 0x0000000000007919 */ /* 0x000e2e0000002100 */
[----:B------:R-:W0:Y:S01]  /*0020*/  S2UR UR4, SR_CTAID.X ;  /* 0x00000000000479c3 */ /* 0x000e220000002500 */
[----:B------:R-:W1:Y:S07]  /*0030*/  LDCU.64 UR6, c[0x0][0x398] ;  /* 0x00007300ff0677ac */ /* 0x000e6e0008000a00 */
[----:B------:R-:W0:Y:S02]  /*0040*/  LDC R3, c[0x0][0x360] ;  /* 0x0000d800ff037b82 */ /* 0x000e240000000800 */
[----:B0-----:R-:W-:-:S05]  /*0050*/  IMAD R0, R3, UR4, R0 ;  /* 0x0000000403007c24 */ /* 0x001fca000f8e0200 */
[----:B-1----:R-:W-:-:S04]  /*0060*/  ISETP.GE.U32.AND P0, PT, R0, UR6, PT ;  /* 0x0000000600007c0c */ /* 0x002fc8000bf06070 */
[----:B------:R-:W-:-:S13]  /*0070*/  ISETP.GE.U32.AND.EX P0, PT, RZ, UR7, PT, P0 ;  /* 0x00000007ff007c0c */ /* 0x000fda000bf06100 */
[----:B------:R-:W-:Y:S05]  /*0080*/  @P0 EXIT ;  /* 0x000000000000094d */ /* 0x000fea0003800000 */
[----:B------:R-:W0:Y:S01]  /*0090*/  LDCU.128 UR8, c[0x0][0x380] ;  /* 0x00007000ff0877ac */ /* 0x000e220008000c00 */
[----:B------:R-:W-:Y:S01]  /*00a0*/  IMAD.SHL.U32 R6, R0, 0x4, RZ ;  /* 0x0000000400067824 */ /* 0x000fe200078e00ff */
[----:B------:R-:W-:Y:S01]  /*00b0*/  SHF.R.U32.HI R0, RZ, 0x1e, R0 ;  /* 0x0000001eff007819 */ /* 0x000fe20000011600 */
[----:B------:R-:W1:Y:S01]  /*00c0*/  LDCU.64 UR4, c[0x0][0x358] ;  /* 0x00006b00ff0477ac */ /* 0x000e620008000a00 */
[----:B------:R-:W2:Y:S02]  /*00d0*/  LDCU.64 UR6, c[0x0][0x390] ;  /* 0x00007200ff0677ac */ /* 0x000ea40008000a00 */
[C---:B0-----:R-:W-:Y:S02]  /*00e0*/  IADD3 R4, P1, PT, R6.reuse, UR10, RZ ;  /* 0x0000000a06047c10 */ /* 0x041fe4000ff3e0ff */
[----:B------:R-:W-:Y:S02]  /*00f0*/  IADD3 R2, P0, PT, R6, UR8, RZ ;  /* 0x0000000806027c10 */ /* 0x000fe4000ff1e0ff */
[----:B------:R-:W-:-:S02]  /*0100*/  IADD3.X R5, PT, PT, R0, UR11, RZ, P1, !PT ;  /* 0x0000000b00057c10 */ /* 0x000fc40008ffe4ff */
[----:B------:R-:W-:-:S04]  /*0110*/  IADD3.X R3, PT, PT, R0, UR9, RZ, P0, !PT ;  /* 0x0000000900037c10 */ /* 0x000fc800087fe4ff */
[----:B-1----:R-:W3:Y:S04]  /*0120*/  LDG.E R5, desc[UR4][R4.64] ;  /* 0x0000000404057981 */ /* 0x002ee8000c1e1900 */
[----:B------:R-:W3:Y:S01]  /*0130*/  LDG.E R2, desc[UR4][R2.64] ;  /* 0x0000000402027981 */ /* 0x000ee2000c1e1900 */
[----:B--2---:R-:W-:-:S04]  /*0140*/  IADD3 R6, P0, PT, R6, UR6, RZ ;  /* 0x0000000606067c10 */ /* 0x004fc8000ff1e0ff */
[----:B------:R-:W-:Y:S01]  /*0150*/  IADD3.X R7, PT, PT, R0, UR7, RZ, P0, !PT ;  /* 0x0000000700077c10 */ /* 0x000fe200087fe4ff */
[----:B---3--:R-:W-:-:S05]  /*0160*/  IMAD R9, R2, R5, RZ ;  /* 0x0000000502097224 */ /* 0x008fca00078e02ff */
[----:B------:R-:W-:Y:S01]  /*0170*/  STG.E desc[UR4][R6.64], R9 ;  /* 0x0000000906007986 */ /* 0x000fe2000c101904 */
[----:B------:R-:W-:Y:S05]  /*0180*/  EXIT ;  /* 0x000000000000794d */ /* 0x000fea0003800000 */
.L_x_0:
[----:B------:R-:W-:-:S00]  /*0190*/  BRA `(.L_x_0) ;  /* 0xfffffffc00fc7947 */ /* 0x000fc0000383ffff */
[----:B------:R-:W-:-:S00]  /*01a0*/  NOP ;  /* 0x0000000000007918 */ /* 0x000fc00000000000 */
        /* <DEDUP_REMOVED lines=13> */
.L_x_1:


//--------------------- .nv.shared.reserved.0     --------------------------
	.section	.nv.shared.reserved.0,"aw",@nobits
	.weak		__nv_reservedSMEM_offset_0_alias
	.size		__nv_reservedSMEM_offset_0_alias, 0, 64
	.other		__nv_reservedSMEM_offset_0_alias,@"STO_CUDA_RESERVED_SHARED STV_DEFAULT"
__nv_reservedSMEM_offset_0_alias:
	.zero		0
	.zero		64


//--------------------- .nv.constant0._Z11biMapKernelIiXadL_Z4multiiEEEvPT_S1_S1_m --------------------------
	.section	.nv.constant0._Z11biMapKernelIiXadL_Z4multiiEEEvPT_S1_S1_m,"a",@progbits
	.sectionflags	@""
	.align	4
.nv.constant0._Z11biMapKernelIiXadL_Z4multiiEEEvPT_S1_S1_m:
	.zero		928


//--------------------- SYMBOLS --------------------------

	.type		.nv.reservedSmem.offset0,@object
	.size		.nv.reservedSmem.offset0,0x4
